//
// Generated by NVIDIA NVVM Compiler
//
// Compiler Build ID: CL-36424714
// Cuda compilation tools, release 13.0, V13.0.88
// Based on NVVM 20.0.0
//

.version 9.0
.target sm_100
.address_size 64

	// .globl	_Z10knn_searchPKfS0_Pi

.visible .entry _Z10knn_searchPKfS0_Pi(
	.param .u64 .ptr .align 1 _Z10knn_searchPKfS0_Pi_param_0,
	.param .u64 .ptr .align 1 _Z10knn_searchPKfS0_Pi_param_1,
	.param .u64 .ptr .align 1 _Z10knn_searchPKfS0_Pi_param_2
)
{
	.local .align 4 .b8 	__local_depot0[40];
	.reg .b64 	%SP;
	.reg .b64 	%SPL;
	.reg .pred 	%p<26>;
	.reg .b32 	%r<26>;
	.reg .b32 	%f<45>;
	.reg .b64 	%rd<57>;

	mov.u64 	%SPL, __local_depot0;
	cvta.local.u64 	%SP, %SPL;
	add.u64 	%rd17, %SP, 4;
	add.u64 	%rd1, %SPL, 4;
	add.u64 	%rd18, %SP, 8;
	add.u64 	%rd2, %SPL, 8;
	add.u64 	%rd19, %SP, 12;
	add.u64 	%rd3, %SPL, 12;
	add.u64 	%rd4, %SPL, 16;
	add.u64 	%rd5, %SPL, 20;
	mov.u32 	%r6, %ctaid.x;
	mov.u32 	%r7, %ntid.x;
	mov.u32 	%r8, %tid.x;
	mad.lo.s32 	%r1, %r6, %r7, %r8;
	setp.gt.s32 	%p4, %r1, 1023;
	@%p4 bra 	$L__BB0_17;
	ld.param.u64 	%rd51, [_Z10knn_searchPKfS0_Pi_param_1];
	cvta.to.global.u64 	%rd22, %rd51;
	shl.b32 	%r10, %r1, 6;
	add.u64 	%rd23, %SP, 0;
	add.u64 	%rd24, %SPL, 0;
	mov.b32 	%r11, 1900671690;
	st.local.u32 	[%rd24], %r11;
	mov.b32 	%r12, -1;
	st.local.u32 	[%rd5], %r12;
	st.local.u32 	[%rd1], %r11;
	st.local.u32 	[%rd5+4], %r12;
	st.local.u32 	[%rd2], %r11;
	st.local.u32 	[%rd5+8], %r12;
	st.local.u32 	[%rd3], %r11;
	st.local.u32 	[%rd5+12], %r12;
	st.local.u32 	[%rd4], %r11;
	st.local.u32 	[%rd5+16], %r12;
	mul.wide.s32 	%rd25, %r10, 4;
	add.s64 	%rd26, %rd25, %rd22;
	add.s64 	%rd6, %rd26, 16;
	mov.b32 	%r24, 0;
$L__BB0_2:
	ld.param.u64 	%rd50, [_Z10knn_searchPKfS0_Pi_param_0];
	mul.wide.u32 	%rd27, %r24, 256;
	cvta.to.global.u64 	%rd28, %rd50;
	add.s64 	%rd29, %rd28, %rd27;
	add.s64 	%rd53, %rd29, 16;
	mov.f32 	%f44, 0f00000000;
	mov.b32 	%r25, 0;
	mov.u64 	%rd54, %rd6;
$L__BB0_3:
	ld.global.nc.f32 	%f6, [%rd54+-16];
	ld.global.nc.f32 	%f7, [%rd53+-16];
	sub.f32 	%f8, %f6, %f7;
	fma.rn.f32 	%f9, %f8, %f8, %f44;
	ld.global.nc.f32 	%f10, [%rd54+-12];
	ld.global.nc.f32 	%f11, [%rd53+-12];
	sub.f32 	%f12, %f10, %f11;
	fma.rn.f32 	%f13, %f12, %f12, %f9;
	ld.global.nc.f32 	%f14, [%rd54+-8];
	ld.global.nc.f32 	%f15, [%rd53+-8];
	sub.f32 	%f16, %f14, %f15;
	fma.rn.f32 	%f17, %f16, %f16, %f13;
	ld.global.nc.f32 	%f18, [%rd54+-4];
	ld.global.nc.f32 	%f19, [%rd53+-4];
	sub.f32 	%f20, %f18, %f19;
	fma.rn.f32 	%f21, %f20, %f20, %f17;
	ld.global.nc.f32 	%f22, [%rd54];
	ld.global.nc.f32 	%f23, [%rd53];
	sub.f32 	%f24, %f22, %f23;
	fma.rn.f32 	%f25, %f24, %f24, %f21;
	ld.global.nc.f32 	%f26, [%rd54+4];
	ld.global.nc.f32 	%f27, [%rd53+4];
	sub.f32 	%f28, %f26, %f27;
	fma.rn.f32 	%f29, %f28, %f28, %f25;
	ld.global.nc.f32 	%f30, [%rd54+8];
	ld.global.nc.f32 	%f31, [%rd53+8];
	sub.f32 	%f32, %f30, %f31;
	fma.rn.f32 	%f33, %f32, %f32, %f29;
	ld.global.nc.f32 	%f34, [%rd54+12];
	ld.global.nc.f32 	%f35, [%rd53+12];
	sub.f32 	%f36, %f34, %f35;
	fma.rn.f32 	%f44, %f36, %f36, %f33;
	add.s32 	%r25, %r25, 8;
	add.s64 	%rd54, %rd54, 32;
	add.s64 	%rd53, %rd53, 32;
	setp.ne.s32 	%p5, %r25, 64;
	@%p5 bra 	$L__BB0_3;
	sqrt.rn.f32 	%f3, %f44;
	cvta.to.local.u64 	%rd32, %rd23;
	ld.local.f32 	%f4, [%rd32];
	setp.geu.f32 	%p7, %f3, %f4;
	mov.b64 	%rd55, 0;
	mov.pred 	%p23, -1;
	mov.pred 	%p24, %p23;
	mov.pred 	%p25, %p23;
	mov.u64 	%rd56, %rd23;
	@%p7 bra 	$L__BB0_11;
$L__BB0_5:
	not.pred 	%p18, %p23;
	@%p18 bra 	$L__BB0_10;
	ld.local.f32 	%f41, [%rd3];
	add.u64 	%rd43, %SPL, 16;
	st.local.f32 	[%rd43], %f41;
	ld.local.u32 	%r14, [%rd5+12];
	st.local.u32 	[%rd5+16], %r14;
	not.pred 	%p19, %p24;
	@%p19 bra 	$L__BB0_10;
	ld.local.f32 	%f42, [%rd2];
	st.local.f32 	[%rd3], %f42;
	ld.local.u32 	%r15, [%rd5+8];
	st.local.u32 	[%rd5+12], %r15;
	not.pred 	%p20, %p25;
	@%p20 bra 	$L__BB0_10;
	ld.local.f32 	%f43, [%rd1];
	st.local.f32 	[%rd2], %f43;
	ld.local.u32 	%r16, [%rd5+4];
	st.local.u32 	[%rd5+8], %r16;
	@%p7 bra 	$L__BB0_10;
	st.local.f32 	[%rd1], %f4;
	ld.local.u32 	%r17, [%rd5];
	st.local.u32 	[%rd5+4], %r17;
$L__BB0_10:
	cvta.to.local.u64 	%rd44, %rd56;
	st.local.f32 	[%rd44], %f3;
	shl.b64 	%rd45, %rd55, 2;
	add.s64 	%rd46, %rd5, %rd45;
	st.local.u32 	[%rd46], %r24;
	bra.uni 	$L__BB0_15;
$L__BB0_11:
	ld.local.f32 	%f37, [%rd1];
	setp.lt.f32 	%p9, %f3, %f37;
	mov.b64 	%rd55, 1;
	mov.pred 	%p24, %p23;
	mov.pred 	%p25, %p23;
	mov.u64 	%rd56, %rd17;
	@%p9 bra 	$L__BB0_5;
	ld.local.f32 	%f38, [%rd2];
	setp.lt.f32 	%p12, %f3, %f38;
	mov.b64 	%rd55, 2;
	mov.pred 	%p25, 0;
	mov.pred 	%p24, %p23;
	mov.u64 	%rd56, %rd18;
	@%p12 bra 	$L__BB0_5;
	ld.local.f32 	%f39, [%rd3];
	setp.lt.f32 	%p15, %f3, %f39;
	mov.b64 	%rd55, 3;
	mov.pred 	%p24, 0;
	mov.pred 	%p25, %p24;
	mov.u64 	%rd56, %rd19;
	@%p15 bra 	$L__BB0_5;
	add.u64 	%rd56, %SP, 16;
	cvta.to.local.u64 	%rd41, %rd56;
	ld.local.f32 	%f40, [%rd41];
	setp.lt.f32 	%p17, %f3, %f40;
	mov.b64 	%rd55, 4;
	mov.pred 	%p23, 0;
	mov.pred 	%p24, %p23;
	mov.pred 	%p25, %p23;
	@%p17 bra 	$L__BB0_5;
$L__BB0_15:
	add.s32 	%r24, %r24, 1;
	setp.ne.s32 	%p22, %r24, 1024;
	@%p22 bra 	$L__BB0_2;
	ld.param.u64 	%rd52, [_Z10knn_searchPKfS0_Pi_param_2];
	mul.lo.s32 	%r18, %r1, 5;
	ld.local.u32 	%r19, [%rd5];
	cvta.to.global.u64 	%rd47, %rd52;
	mul.wide.s32 	%rd48, %r18, 4;
	add.s64 	%rd49, %rd47, %rd48;
	st.global.u32 	[%rd49], %r19;
	ld.local.u32 	%r20, [%rd5+4];
	st.global.u32 	[%rd49+4], %r20;
	ld.local.u32 	%r21, [%rd5+8];
	st.global.u32 	[%rd49+8], %r21;
	ld.local.u32 	%r22, [%rd5+12];
	st.global.u32 	[%rd49+12], %r22;
	ld.local.u32 	%r23, [%rd5+16];
	st.global.u32 	[%rd49+16], %r23;
$L__BB0_17:
	ret;

}


// ===== COMPILED SASS (sm_100) =====

	.target	sm_100

	.elftype	@"ET_EXEC"


//--------------------- .note.nv.tkinfo           --------------------------
	.section	.note.nv.tkinfo,"",@"SHT_NOTE"
	.sectionflags	@"SHF_NOTE_NV_TKINFO"
	.tkinfo
        /*0018*/ 	.word	0x00000002
        /*0030*/ 	.string	""
        /*0030*/ 	.string	"ptxas"
        /*0030*/ 	.string	"Cuda compilation tools, release 13.0, V13.0.88"
        /*0030*/ 	.string	"Build cuda_13.0.r13.0/compiler.36424714_0"
        /*0030*/ 	.string	"-arch sm_100 -m 64 "



//--------------------- .note.nv.cuinfo           --------------------------
	.section	.note.nv.cuinfo,"",@"SHT_NOTE"
	.sectionflags	@"SHF_NOTE_NV_CUINFO"
        /*0018*/ 	.short	0x0002
        /*001a*/ 	.short	0x0064
        /*001c*/ 	.short	0x0082
	.zero		2


//--------------------- .nv.info                  --------------------------
	.section	.nv.info,"",@"SHT_CUDA_INFO"
	.align	4


	//----- nvinfo : EIATTR_REGCOUNT
	.align		4
        /*0000*/ 	.byte	0x04, 0x2f
        /*0002*/ 	.short	(.L_1 - .L_0)
	.align		4
.L_0:
        /*0004*/ 	.word	index@(_Z10knn_searchPKfS0_Pi)
        /*0008*/ 	.word	0x00000020


	//----- nvinfo : EIATTR_FRAME_SIZE
	.align		4
.L_1:
        /*000c*/ 	.byte	0x04, 0x11
        /*000e*/ 	.short	(.L_3 - .L_2)
	.align		4
.L_2:
        /*0010*/ 	.word	index@($__internal_0_$__cuda_sm20_sqrt_rn_f32_slowpath)
        /*0014*/ 	.word	0x00000000


	//----- nvinfo : EIATTR_FRAME_SIZE
	.align		4
.L_3:
        /*0018*/ 	.byte	0x04, 0x11
        /*001a*/ 	.short	(.L_5 - .L_4)
	.align		4
.L_4:
        /*001c*/ 	.word	index@(_Z10knn_searchPKfS0_Pi)
        /*0020*/ 	.word	0x00000000


	//----- nvinfo : EIATTR_MIN_STACK_SIZE
	.align		4
.L_5:
        /*0024*/ 	.byte	0x04, 0x12
        /*0026*/ 	.short	(.L_7 - .L_6)
	.align		4
.L_6:
        /*0028*/ 	.word	index@(_Z10knn_searchPKfS0_Pi)
        /*002c*/ 	.word	0x00000000
.L_7:


//--------------------- .nv.compat                --------------------------
	.section	.nv.compat,"",@"SHT_CUDA_COMPAT_INFO"
	.align	4
        /*0000*/ 	.byte	0x02, 0x09, 0x00, 0x00, 0x02, 0x02, 0x01, 0x00, 0x02, 0x05, 0x05, 0x00, 0x03, 0x07, 0x01, 0x01
        /*0010*/ 	.byte	0x02, 0x03, 0x00, 0x00, 0x02, 0x06, 0x01, 0x00, 0x04, 0x0b, 0x08, 0x00, 0x01, 0x00, 0x00, 0x00
        /*0020*/ 	.byte	0x00, 0x00, 0x00, 0x00


//--------------------- .nv.info._Z10knn_searchPKfS0_Pi --------------------------
	.section	.nv.info._Z10knn_searchPKfS0_Pi,"",@"SHT_CUDA_INFO"
	.sectionflags	@""
	.align	4


	//----- nvinfo : EIATTR_CUDA_API_VERSION
	.align		4
        /*0000*/ 	.byte	0x04, 0x37
        /*0002*/ 	.short	(.L_9 - .L_8)
.L_8:
        /*0004*/ 	.word	0x00000082


	//----- nvinfo : EIATTR_KPARAM_INFO
	.align		4
.L_9:
        /*0008*/ 	.byte	0x04, 0x17
        /*000a*/ 	.short	(.L_11 - .L_10)
.L_10:
        /*000c*/ 	.word	0x00000000
        /*0010*/ 	.short	0x0002
        /*0012*/ 	.short	0x0010
        /*0014*/ 	.byte	0x00, 0xf5, 0x21, 0x00


	//----- nvinfo : EIATTR_KPARAM_INFO
	.align		4
.L_11:
        /*0018*/ 	.byte	0x04, 0x17
        /*001a*/ 	.short	(.L_13 - .L_12)
.L_12:
        /*001c*/ 	.word	0x00000000
        /*0020*/ 	.short	0x0001
        /*0022*/ 	.short	0x0008
        /*0024*/ 	.byte	0x00, 0xf5, 0x21, 0x00


	//----- nvinfo : EIATTR_KPARAM_INFO
	.align		4
.L_13:
        /*0028*/ 	.byte	0x04, 0x17
        /*002a*/ 	.short	(.L_15 - .L_14)
.L_14:
        /*002c*/ 	.word	0x00000000
        /*0030*/ 	.short	0x0000
        /*0032*/ 	.short	0x0000
        /*0034*/ 	.byte	0x00, 0xf5, 0x21, 0x00


	//----- nvinfo : EIATTR_SPARSE_MMA_MASK
	.align		4
.L_15:
        /*0038*/ 	.byte	0x03, 0x50
        /*003a*/ 	.short	0x0000


	//----- nvinfo : EIATTR_MAXREG_COUNT
	.align		4
        /*003c*/ 	.byte	0x03, 0x1b
        /*003e*/ 	.short	0x00ff


	//----- nvinfo : EIATTR_MERCURY_ISA_VERSION
	.align		4
        /*0040*/ 	.byte	0x03, 0x5f
        /*0042*/ 	.short	0x0101


	//----- nvinfo : EIATTR_VRC_CTA_INIT_COUNT
	.align		4
        /*0044*/ 	.byte	0x02, 0x4a
	.zero		1
	.zero		1


	//----- nvinfo : EIATTR_EXIT_INSTR_OFFSETS
	.align		4
        /*0048*/ 	.byte	0x04, 0x1c
        /*004a*/ 	.short	(.L_17 - .L_16)


	//   ....[0]....
.L_16:
        /*004c*/ 	.word	0x00000060


	//   ....[1]....
        /*0050*/ 	.word	0x00001bc0


	//----- nvinfo : EIATTR_CRS_STACK_SIZE
	.align		4
.L_17:
        /*0054*/ 	.byte	0x04, 0x1e
        /*0056*/ 	.short	(.L_19 - .L_18)
.L_18:
        /*0058*/ 	.word	0x00000000


	//----- nvinfo : EIATTR_CBANK_PARAM_SIZE
	.align		4
.L_19:
        /*005c*/ 	.byte	0x03, 0x19
        /*005e*/ 	.short	0x0018


	//----- nvinfo : EIATTR_PARAM_CBANK
	.align		4
        /*0060*/ 	.byte	0x04, 0x0a
        /*0062*/ 	.short	(.L_21 - .L_20)
	.align		4
.L_20:
        /*0064*/ 	.word	index@(.nv.constant0._Z10knn_searchPKfS0_Pi)
        /*0068*/ 	.short	0x0380
        /*006a*/ 	.short	0x0018


	//----- nvinfo : EIATTR_SW_WAR
	.align		4
.L_21:
        /*006c*/ 	.byte	0x04, 0x36
        /*006e*/ 	.short	(.L_23 - .L_22)
.L_22:
        /*0070*/ 	.word	0x00000008
.L_23:


//--------------------- .nv.callgraph             --------------------------
	.section	.nv.callgraph,"",@"SHT_CUDA_CALLGRAPH"
	.align	4
	.sectionentsize	8
	.align		4
        /*0000*/ 	.word	0x00000000
	.align		4
        /*0004*/ 	.word	0xffffffff
	.align		4
        /*0008*/ 	.word	0x00000000
	.align		4
        /*000c*/ 	.word	0xfffffffe
	.align		4
        /*0010*/ 	.word	0x00000000
	.align		4
        /*0014*/ 	.word	0xfffffffd
	.align		4
        /*0018*/ 	.word	0x00000000
	.align		4
        /*001c*/ 	.word	0xfffffffc


//--------------------- .text._Z10knn_searchPKfS0_Pi --------------------------
	.section	.text._Z10knn_searchPKfS0_Pi,"ax",@progbits
	.align	128
        .global         _Z10knn_searchPKfS0_Pi
        .type           _Z10knn_searchPKfS0_Pi,@function
        .size           _Z10knn_searchPKfS0_Pi,(.L_x_12 - _Z10knn_searchPKfS0_Pi)
        .other          _Z10knn_searchPKfS0_Pi,@"STO_CUDA_ENTRY STV_DEFAULT"
_Z10knn_searchPKfS0_Pi:
.text._Z10knn_searchPKfS0_Pi:
[----:B------:R-:W-:Y:S01]  /*0000*/  LDC R1, c[0x0][0x37c] ;  /* 0x0000df00ff017b82 */ /* 0x000fe20000000800 */
[----:B------:R-:W0:Y:S07]  /*0010*/  S2R R3, SR_TID.X ;  /* 0x0000000000037919 */ /* 0x000e2e0000002100 */
[----:B------:R-:W0:Y:S08]  /*0020*/  S2UR UR4, SR_CTAID.X ;  /* 0x00000000000479c3 */ /* 0x000e300000002500 */
[----:B------:R-:W0:Y:S02]  /*0030*/  LDC R8, c[0x0][0x360] ;  /* 0x0000d800ff087b82 */ /* 0x000e240000000800 */
[----:B0-----:R-:W-:-:S05]  /*0040*/  IMAD R8, R8, UR4, R3 ;  /* 0x0000000408087c24 */ /* 0x001fca000f8e0203 */
[----:B------:R-:W-:-:S13]  /*0050*/  ISETP.GT.AND P0, PT, R8, 0x3ff, PT ;  /* 0x000003ff0800780c */ /* 0x000fda0003f04270 */
[----:B------:R-:W-:Y:S05]  /*0060*/  @P0 EXIT ;  /* 0x000000000000094d */ /* 0x000fea0003800000 */
[----:B------:R-:W0:Y:S01]  /*0070*/  LDC.64 R2, c[0x0][0x388] ;  /* 0x0000e200ff027b82 */ /* 0x000e220000000a00 */
[----:B------:R-:W1:Y:S01]  /*0080*/  LDCU UR4, c[0x0][0x2f8] ;  /* 0x00005f00ff0477ac */ /* 0x000e620008000800 */
[----:B------:R-:W-:Y:S01]  /*0090*/  SHF.L.U32 R7, R8, 0x6, RZ ;  /* 0x0000000608077819 */ /* 0x000fe200000006ff */
[----:B------:R-:W-:Y:S01]  /*00a0*/  HFMA2 R9, -RZ, RZ, 10824, -13904 ;  /* 0x7149f2caff097431 */ /* 0x000fe200000001ff */
[----:B------:R-:W-:Y:S01]  /*00b0*/  MOV R10, 0xffffffff ;  /* 0xffffffff000a7802 */ /* 0x000fe20000000f00 */
[----:B------:R-:W-:Y:S01]  /*00c0*/  HFMA2 R11, -RZ, RZ, 10824, -13904 ;  /* 0x7149f2caff0b7431 */ /* 0x000fe200000001ff */
[----:B------:R-:W-:Y:S01]  /*00d0*/  MOV R12, 0xffffffff ;  /* 0xffffffff000c7802 */ /* 0x000fe20000000f00 */
[----:B------:R-:W-:Y:S01]  /*00e0*/  HFMA2 R13, -RZ, RZ, 10824, -13904 ;  /* 0x7149f2caff0d7431 */ /* 0x000fe200000001ff */
[----:B------:R-:W2:Y:S01]  /*00f0*/  LDC.64 R4, c[0x0][0x380] ;  /* 0x0000e000ff047b82 */ /* 0x000ea20000000a00 */
[----:B------:R-:W-:Y:S01]  /*0100*/  HFMA2 R15, -RZ, RZ, 10824, -13904 ;  /* 0x7149f2caff0f7431 */ /* 0x000fe200000001ff */
[----:B------:R-:W-:Y:S01]  /*0110*/  MOV R14, 0xffffffff ;  /* 0xffffffff000e7802 */ /* 0x000fe20000000f00 */
[----:B------:R-:W-:Y:S01]  /*0120*/  HFMA2 R17, -RZ, RZ, 10824, -13904 ;  /* 0x7149f2caff117431 */ /* 0x000fe200000001ff */
[----:B------:R-:W-:Y:S01]  /*0130*/  MOV R16, 0xffffffff ;  /* 0xffffffff00107802 */ /* 0x000fe20000000f00 */
[----:B------:R-:W-:Y:S01]  /*0140*/  HFMA2 R19, -RZ, RZ, 0, 0 ;  /* 0x00000000ff137431 */ /* 0x000fe200000001ff */
[----:B------:R-:W-:Y:S01]  /*0150*/  MOV R18, 0xffffffff ;  /* 0xffffffff00127802 */ /* 0x000fe20000000f00 */
[----:B------:R-:W3:Y:S01]  /*0160*/  LDCU.64 UR6, c[0x0][0x358] ;  /* 0x00006b00ff0677ac */ /* 0x000ee20008000a00 */
[----:B-1----:R-:W-:-:S02]  /*0170*/  UIADD3 UR8, UPT, UPT, UR4, 0x4, URZ ;  /* 0x0000000404087890 */ /* 0x002fc4000fffe0ff */
[----:B------:R-:W-:Y:S02]  /*0180*/  UIADD3 UR5, UPT, UPT, UR4, 0x8, URZ ;  /* 0x0000000804057890 */ /* 0x000fe4000fffe0ff */
[----:B------:R-:W-:Y:S01]  /*0190*/  UIADD3 UR4, UPT, UPT, UR4, 0xc, URZ ;  /* 0x0000000c04047890 */ /* 0x000fe2000fffe0ff */
[----:B0--3--:R-:W-:-:S11]  /*01a0*/  IMAD.WIDE R2, R7, 0x4, R2 ;  /* 0x0000000407027825 */ /* 0x009fd600078e0202 */
.L_x_9:
[----:B--2---:R-:W-:Y:S01]  /*01b0*/  IMAD.WIDE.U32 R6, R19, 0x100, R4 ;  /* 0x0000010013067825 */ /* 0x004fe200078e0004 */
[----:B------:R-:W2:Y:S04]  /*01c0*/  LDG.E.CONSTANT R0, desc[UR6][R2.64] ;  /* 0x0000000602007981 */ /* 0x000ea8000c1e9900 */
[----:B------:R-:W2:Y:S04]  /*01d0*/  LDG.E.CONSTANT R23, desc[UR6][R6.64] ;  /* 0x0000000606177981 */ /* 0x000ea8000c1e9900 */
[----:B------:R-:W3:Y:S04]  /*01e0*/  LDG.E.CONSTANT R20, desc[UR6][R2.64+0x4] ;  /* 0x0000040602147981 */ /* 0x000ee8000c1e9900 */
[----:B------:R-:W3:Y:S04]  /*01f0*/  LDG.E.CONSTANT R27, desc[UR6][R6.64+0x4] ;  /* 0x00000406061b7981 */ /* 0x000ee8000c1e9900 */
[----:B------:R-:W4:Y:S04]  /*0200*/  LDG.E.CONSTANT R24, desc[UR6][R2.64+0x8] ;  /* 0x0000080602187981 */ /* 0x000f28000c1e9900 */
[----:B------:R-:W4:Y:S04]  /*0210*/  LDG.E.CONSTANT R25, desc[UR6][R6.64+0x8] ;  /* 0x0000080606197981 */ /* 0x000f28000c1e9900 */
[----:B------:R-:W5:Y:S04]  /*0220*/  LDG.E.CONSTANT R21, desc[UR6][R2.64+0xc] ;  /* 0x00000c0602157981 */ /* 0x000f68000c1e9900 */
[----:B------:R-:W5:Y:S04]  /*0230*/  LDG.E.CONSTANT R22, desc[UR6][R6.64+0xc] ;  /* 0x00000c0606167981 */ /* 0x000f68000c1e9900 */
[----:B------:R-:W5:Y:S01]  /*0240*/  LDG.E.CONSTANT R29, desc[UR6][R6.64+0xe0] ;  /* 0x0000e006061d7981 */ /* 0x000f62000c1e9900 */
[----:B--2---:R-:W-:-:S03]  /*0250*/  FADD R0, R0, -R23 ;  /* 0x8000001700007221 */ /* 0x004fc60000000000 */
[----:B------:R-:W2:Y:S01]  /*0260*/  LDG.E.CONSTANT R23, desc[UR6][R2.64+0x10] ;  /* 0x0000100602177981 */ /* 0x000ea2000c1e9900 */
[----:B------:R-:W-:Y:S01]  /*0270*/  FFMA R0, R0, R0, RZ ;  /* 0x0000000000007223 */ /* 0x000fe200000000ff */
[----:B---3--:R-:W-:Y:S02]  /*0280*/  FADD R27, R20, -R27 ;  /* 0x8000001b141b7221 */ /* 0x008fe40000000000 */
[----:B------:R-:W2:Y:S02]  /*0290*/  LDG.E.CONSTANT R20, desc[UR6][R6.64+0x10] ;  /* 0x0000100606147981 */ /* 0x000ea4000c1e9900 */
[----:B------:R-:W-:Y:S02]  /*02a0*/  FFMA R27, R27, R27, R0 ;  /* 0x0000001b1b1b7223 */ /* 0x000fe40000000000 */
[----:B------:R-:W3:Y:S01]  /*02b0*/  LDG.E.CONSTANT R0, desc[UR6][R2.64+0x14] ;  /* 0x0000140602007981 */ /* 0x000ee2000c1e9900 */
[----:B----4-:R-:W-:-:S03]  /*02c0*/  FADD R24, R24, -R25 ;  /* 0x8000001918187221 */ /* 0x010fc60000000000 */
[----:B------:R-:W3:Y:S01]  /*02d0*/  LDG.E.CONSTANT R25, desc[UR6][R6.64+0x14] ;  /* 0x0000140606197981 */ /* 0x000ee2000c1e9900 */
[----:B------:R-:W-:Y:S01]  /*02e0*/  FFMA R27, R24, R24, R27 ;  /* 0x00000018181b7223 */ /* 0x000fe2000000001b */
[----:B-----5:R-:W-:Y:S02]  /*02f0*/  FADD R24, R21, -R22 ;  /* 0x8000001615187221 */ /* 0x020fe40000000000 */
[----:B------:R-:W4:Y:S04]  /*0300*/  LDG.E.CONSTANT R21, desc[UR6][R2.64+0x18] ;  /* 0x0000180602157981 */ /* 0x000f28000c1e9900 */
[----:B------:R-:W4:Y:S01]  /*0310*/  LDG.E.CONSTANT R22, desc[UR6][R6.64+0x18] ;  /* 0x0000180606167981 */ /* 0x000f22000c1e9900 */
[----:B------:R-:W-:Y:S01]  /*0320*/  FFMA R27, R24, R24, R27 ;  /* 0x00000018181b7223 */ /* 0x000fe2000000001b */
[----:B--2---:R-:W-:-:S02]  /*0330*/  FADD R24, R23, -R20 ;  /* 0x8000001417187221 */ /* 0x004fc40000000000 */
[----:B------:R-:W2:Y:S04]  /*0340*/  LDG.E.CONSTANT R20, desc[UR6][R2.64+0x1c] ;  /* 0x00001c0602147981 */ /* 0x000ea8000c1e9900 */
[----:B------:R-:W2:Y:S01]  /*0350*/  LDG.E.CONSTANT R23, desc[UR6][R6.64+0x1c] ;  /* 0x00001c0606177981 */ /* 0x000ea2000c1e9900 */
[----:B------:R-:W-:Y:S01]  /*0360*/  FFMA R27, R24, R24, R27 ;  /* 0x00000018181b7223 */ /* 0x000fe2000000001b */
[----:B---3--:R-:W-:Y:S02]  /*0370*/  FADD R24, R0, -R25 ;  /* 0x8000001900187221 */ /* 0x008fe40000000000 */
[----:B------:R-:W3:Y:S04]  /*0380*/  LDG.E.CONSTANT R0, desc[UR6][R2.64+0x20] ;  /* 0x0000200602007981 */ /* 0x000ee8000c1e9900 */
[----:B------:R-:W3:Y:S01]  /*0390*/  LDG.E.CONSTANT R25, desc[UR6][R6.64+0x20] ;  /* 0x0000200606197981 */ /* 0x000ee2000c1e9900 */
[----:B------:R-:W-:Y:S01]  /*03a0*/  FFMA R27, R24, R24, R27 ;  /* 0x00000018181b7223 */ /* 0x000fe2000000001b */
[----:B----4-:R-:W-:-:S02]  /*03b0*/  FADD R24, R21, -R22 ;  /* 0x8000001615187221 */ /* 0x010fc40000000000 */
[----:B------:R-:W4:Y:S04]  /*03c0*/  LDG.E.CONSTANT R21, desc[UR6][R2.64+0x24] ;  /* 0x0000240602157981 */ /* 0x000f28000c1e9900 */
[----:B------:R-:W4:Y:S01]  /*03d0*/  LDG.E.CONSTANT R22, desc[UR6][R6.64+0x24] ;  /* 0x0000240606167981 */ /* 0x000f22000c1e9900 */
[----:B------:R-:W-:Y:S01]  /*03e0*/  FFMA R27, R24, R24, R27 ;  /* 0x00000018181b7223 */ /* 0x000fe2000000001b */
[----:B--2---:R-:W-:Y:S02]  /*03f0*/  FADD R24, R20, -R23 ;  /* 0x8000001714187221 */ /* 0x004fe40000000000 */
[----:B------:R-:W2:Y:S04]  /*0400*/  LDG.E.CONSTANT R20, desc[UR6][R2.64+0x28] ;  /* 0x0000280602147981 */ /* 0x000ea8000c1e9900 */
[----:B------:R-:W2:Y:S01]  /*0410*/  LDG.E.CONSTANT R23, desc[UR6][R6.64+0x28] ;  /* 0x0000280606177981 */ /* 0x000ea2000c1e9900 */
[----:B------:R-:W-:Y:S01]  /*0420*/  FFMA R27, R24, R24, R27 ;  /* 0x00000018181b7223 */ /* 0x000fe2000000001b */
[----:B---3--:R-:W-:-:S02]  /*0430*/  FADD R24, R0, -R25 ;  /* 0x8000001900187221 */ /* 0x008fc40000000000 */
[----:B------:R-:W3:Y:S04]  /*0440*/  LDG.E.CONSTANT R0, desc[UR6][R2.64+0x2c] ;  /* 0x00002c0602007981 */ /* 0x000ee8000c1e9900 */
[----:B------:R-:W3:Y:S01]  /*0450*/  LDG.E.CONSTANT R25, desc[UR6][R6.64+0x2c] ;  /* 0x00002c0606197981 */ /* 0x000ee2000c1e9900 */
[----:B------:R-:W-:Y:S01]  /*0460*/  FFMA R27, R24, R24, R27 ;  /* 0x00000018181b7223 */ /* 0x000fe2000000001b */
[----:B----4-:R-:W-:Y:S02]  /*0470*/  FADD R24, R21, -R22 ;  /* 0x8000001615187221 */ /* 0x010fe40000000000 */
        /* <DEDUP_REMOVED lines=156> */
[----:B------:R-:W4:Y:S02]  /*0e40*/  LDG.E.CONSTANT R21, desc[UR6][R2.64+0xcc] ;  /* 0x0000cc0602157981 */ /* 0x000f24000c1e9900 */
[----:B------:R-:W-:Y:S02]  /*0e50*/  FFMA R27, R24, R24, R27 ;  /* 0x00000018181b7223 */ /* 0x000fe4000000001b */
[----:B------:R-:W4:Y:S01]  /*0e60*/  LDG.E.CONSTANT R22, desc[UR6][R6.64+0xcc] ;  /* 0x0000cc0606167981 */ /* 0x000f22000c1e9900 */
[----:B--2---:R-:W-:-:S03]  /*0e70*/  FADD R24, R20, -R23 ;  /* 0x8000001714187221 */ /* 0x004fc60000000000 */
[----:B------:R-:W2:Y:S01]  /*0e80*/  LDG.E.CONSTANT R20, desc[UR6][R2.64+0xd0] ;  /* 0x0000d00602147981 */ /* 0x000ea2000c1e9900 */
[----:B------:R-:W-:-:S03]  /*0e90*/  FFMA R27, R24, R24, R27 ;  /* 0x00000018181b7223 */ /* 0x000fc6000000001b */
[----:B------:R-:W2:Y:S01]  /*0ea0*/  LDG.E.CONSTANT R23, desc[UR6][R6.64+0xd0] ;  /* 0x0000d00606177981 */ /* 0x000ea2000c1e9900 */
[----:B---3--:R-:W-:-:S03]  /*0eb0*/  FADD R24, R0, -R25 ;  /* 0x8000001900187221 */ /* 0x008fc60000000000 */
[----:B------:R-:W3:Y:S04]  /*0ec0*/  LDG.E.CONSTANT R0, desc[UR6][R2.64+0xd4] ;  /* 0x0000d40602007981 */ /* 0x000ee8000c1e9900 */
[----:B------:R-:W3:Y:S01]  /*0ed0*/  LDG.E.CONSTANT R25, desc[UR6][R6.64+0xd4] ;  /* 0x0000d40606197981 */ /* 0x000ee2000c1e9900 */
[----:B------:R-:W-:Y:S01]  /*0ee0*/  FFMA R27, R24, R24, R27 ;  /* 0x00000018181b7223 */ /* 0x000fe2000000001b */
[----:B----4-:R-:W-:Y:S02]  /*0ef0*/  FADD R24, R21, -R22 ;  /* 0x8000001615187221 */ /* 0x010fe40000000000 */
[----:B------:R-:W4:Y:S04]  /*0f00*/  LDG.E.CONSTANT R21, desc[UR6][R2.64+0xd8] ;  /* 0x0000d80602157981 */ /* 0x000f28000c1e9900 */
[----:B------:R-:W4:Y:S01]  /*0f10*/  LDG.E.CONSTANT R22, desc[UR6][R6.64+0xd8] ;  /* 0x0000d80606167981 */ /* 0x000f22000c1e9900 */
[----:B------:R-:W-:-:S03]  /*0f20*/  FFMA R26, R24, R24, R27 ;  /* 0x00000018181a7223 */ /* 0x000fc6000000001b */
[----:B------:R-:W5:Y:S04]  /*0f30*/  LDG.E.CONSTANT R24, desc[UR6][R2.64+0xdc] ;  /* 0x0000dc0602187981 */ /* 0x000f68000c1e9900 */
[----:B------:R-:W5:Y:S01]  /*0f40*/  LDG.E.CONSTANT R27, desc[UR6][R6.64+0xdc] ;  /* 0x0000dc06061b7981 */ /* 0x000f62000c1e9900 */
[----:B---3--:R-:W-:-:S03]  /*0f50*/  FADD R25, R0, -R25 ;  /* 0x8000001900197221 */ /* 0x008fc60000000000 */
[----:B------:R-:W3:Y:S01]  /*0f60*/  LDG.E.CONSTANT R0, desc[UR6][R2.64+0xe0] ;  /* 0x0000e00602007981 */ /* 0x000ee2000c1e9900 */
[----:B--2---:R-:W-:-:S03]  /*0f70*/  FADD R23, R20, -R23 ;  /* 0x8000001714177221 */ /* 0x004fc60000000000 */
[----:B------:R-:W2:Y:S01]  /*0f80*/  LDG.E.CONSTANT R20, desc[UR6][R2.64+0xe4] ;  /* 0x0000e40602147981 */ /* 0x000ea2000c1e9900 */
[----:B------:R-:W-:-:S03]  /*0f90*/  FFMA R26, R23, R23, R26 ;  /* 0x00000017171a7223 */ /* 0x000fc6000000001a */
[----:B------:R-:W2:Y:S01]  /*0fa0*/  LDG.E.CONSTANT R23, desc[UR6][R6.64+0xe4] ;  /* 0x0000e40606177981 */ /* 0x000ea2000c1e9900 */
[----:B------:R-:W-:Y:S01]  /*0fb0*/  FFMA R26, R25, R25, R26 ;  /* 0x00000019191a7223 */ /* 0x000fe2000000001a */
[----:B----4-:R-:W-:Y:S02]  /*0fc0*/  FADD R21, R21, -R22 ;  /* 0x8000001615157221 */ /* 0x010fe40000000000 */
[----:B------:R-:W4:Y:S04]  /*0fd0*/  LDG.E.CONSTANT R22, desc[UR6][R2.64+0xe8] ;  /* 0x0000e80602167981 */ /* 0x000f28000c1e9900 */
[----:B------:R-:W4:Y:S01]  /*0fe0*/  LDG.E.CONSTANT R25, desc[UR6][R6.64+0xe8] ;  /* 0x0000e80606197981 */ /* 0x000f22000c1e9900 */
[----:B------:R-:W-:-:S03]  /*0ff0*/  FFMA R26, R21, R21, R26 ;  /* 0x00000015151a7223 */ /* 0x000fc6000000001a */
[----:B------:R-:W4:Y:S01]  /*1000*/  LDG.E.CONSTANT R21, desc[UR6][R2.64+0xec] ;  /* 0x0000ec0602157981 */ /* 0x000f22000c1e9900 */
[----:B---3--:R-:W-:-:S03]  /*1010*/  FADD R29, R0, -R29 ;  /* 0x8000001d001d7221 */ /* 0x008fc60000000000 */
[----:B------:R-:W3:Y:S01]  /*1020*/  LDG.E.CONSTANT R0, desc[UR6][R6.64+0xec] ;  /* 0x0000ec0606007981 */ /* 0x000ee2000c1e9900 */
[----:B-----5:R-:W-:-:S04]  /*1030*/  FADD R27, R24, -R27 ;  /* 0x8000001b181b7221 */ /* 0x020fc80000000000 */
[----:B------:R-:W-:Y:S01]  /*1040*/  FFMA R26, R27, R27, R26 ;  /* 0x0000001b1b1a7223 */ /* 0x000fe2000000001a */
[----:B--2---:R-:W-:Y:S01]  /*1050*/  FADD R20, R20, -R23 ;  /* 0x8000001714147221 */ /* 0x004fe20000000000 */
[----:B------:R-:W2:Y:S02]  /*1060*/  LDG.E.CONSTANT R27, desc[UR6][R6.64+0xfc] ;  /* 0x0000fc06061b7981 */ /* 0x000ea4000c1e9900 */
[----:B------:R-:W-:Y:S02]  /*1070*/  FFMA R29, R29, R29, R26 ;  /* 0x0000001d1d1d7223 */ /* 0x000fe4000000001a */
[----:B------:R-:W5:Y:S02]  /*1080*/  LDG.E.CONSTANT R23, desc[UR6][R6.64+0xf0] ;  /* 0x0000f00606177981 */ /* 0x000f64000c1e9900 */
[----:B------:R-:W-:Y:S01]  /*1090*/  FFMA R24, R20, R20, R29 ;  /* 0x0000001414187223 */ /* 0x000fe2000000001d */
[----:B----4-:R-:W-:Y:S01]  /*10a0*/  FADD R25, R22, -R25 ;  /* 0x8000001916197221 */ /* 0x010fe20000000000 */
[----:B------:R-:W5:Y:S03]  /*10b0*/  LDG.E.CONSTANT R20, desc[UR6][R2.64+0xf0] ;  /* 0x0000f00602147981 */ /* 0x000f66000c1e9900 */
[----:B------:R-:W-:Y:S01]  /*10c0*/  FFMA R24, R25, R25, R24 ;  /* 0x0000001919187223 */ /* 0x000fe20000000018 */
[----:B------:R-:W4:Y:S04]  /*10d0*/  LDG.E.CONSTANT R26, desc[UR6][R2.64+0xf4] ;  /* 0x0000f406021a7981 */ /* 0x000f28000c1e9900 */
[----:B------:R-:W4:Y:S04]  /*10e0*/  LDG.E.CONSTANT R25, desc[UR6][R6.64+0xf4] ;  /* 0x0000f40606197981 */ /* 0x000f28000c1e9900 */
[----:B------:R-:W2:Y:S01]  /*10f0*/  LDG.E.CONSTANT R22, desc[UR6][R6.64+0xf8] ;  /* 0x0000f80606167981 */ /* 0x000ea2000c1e9900 */
[----:B---3--:R-:W-:-:S03]  /*1100*/  FADD R29, R21, -R0 ;  /* 0x80000000151d7221 */ /* 0x008fc60000000000 */
[----:B------:R-:W2:Y:S04]  /*1110*/  LDG.E.CONSTANT R21, desc[UR6][R2.64+0xf8] ;  /* 0x0000f80602157981 */ /* 0x000ea8000c1e9900 */
[----:B------:R-:W3:Y:S01]  /*1120*/  LDG.E.CONSTANT R0, desc[UR6][R2.64+0xfc] ;  /* 0x0000fc0602007981 */ /* 0x000ee2000c1e9900 */
[----:B------:R-:W-:Y:S01]  /*1130*/  FFMA R24, R29, R29, R24 ;  /* 0x0000001d1d187223 */ /* 0x000fe20000000018 */
[----:B-----5:R-:W-:-:S04]  /*1140*/  FADD R23, R20, -R23 ;  /* 0x8000001714177221 */ /* 0x020fc80000000000 */
[----:B------:R-:W-:Y:S01]  /*1150*/  FFMA R24, R23, R23, R24 ;  /* 0x0000001717187223 */ /* 0x000fe20000000018 */
[----:B----4-:R-:W-:-:S04]  /*1160*/  FADD R25, R26, -R25 ;  /* 0x800000191a197221 */ /* 0x010fc80000000000 */
[----:B------:R-:W-:Y:S01]  /*1170*/  FFMA R24, R25, R25, R24 ;  /* 0x0000001919187223 */ /* 0x000fe20000000018 */
[----:B------:R-:W-:Y:S01]  /*1180*/  BSSY.RECONVERGENT B0, `(.L_x_0) ;  /* 0x0000010000007945 */ /* 0x000fe20003800200 */
[----:B--2---:R-:W-:Y:S01]  /*1190*/  FADD R21, R21, -R22 ;  /* 0x8000001615157221 */ /* 0x004fe20000000000 */
[----:B---3--:R-:W-:-:S03]  /*11a0*/  FADD R27, R0, -R27 ;  /* 0x8000001b001b7221 */ /* 0x008fc60000000000 */
[----:B------:R-:W-:-:S04]  /*11b0*/  FFMA R24, R21, R21, R24 ;  /* 0x0000001515187223 */ /* 0x000fc80000000018 */
[----:B------:R-:W-:-:S05]  /*11c0*/  FFMA R7, R27, R27, R24 ;  /* 0x0000001b1b077223 */ /* 0x000fca0000000018 */
[----:B------:R-:W-:Y:S01]  /*11d0*/  IADD3 R0, PT, PT, R7, -0xd000000, RZ ;  /* 0xf300000007007810 */ /* 0x000fe20007ffe0ff */
[----:B------:R0:W1:Y:S03]  /*11e0*/  MUFU.RSQ R6, R7 ;  /* 0x0000000700067308 */ /* 0x0000660000001400 */
[----:B------:R-:W-:-:S13]  /*11f0*/  ISETP.GT.U32.AND P0, PT, R0, 0x727fffff, PT ;  /* 0x727fffff0000780c */ /* 0x000fda0003f04070 */
[----:B0-----:R-:W-:Y:S05]  /*1200*/  @!P0 BRA `(.L_x_1) ;  /* 0x00000000000c8947 */ /* 0x001fea0003800000 */
[----:B------:R-:W-:-:S07]  /*1210*/  MOV R23, 0x1230 ;  /* 0x0000123000177802 */ /* 0x000fce0000000f00 */
[----:B-1----:R-:W-:Y:S05]  /*1220*/  CALL.REL.NOINC `($__internal_0_$__cuda_sm20_sqrt_rn_f32_slowpath) ;  /* 0x0000000800687944 */ /* 0x002fea0003c00000 */
[----:B------:R-:W-:Y:S05]  /*1230*/  BRA `(.L_x_2) ;  /* 0x0000000000107947 */ /* 0x000fea0003800000 */
.L_x_1:
[----:B-1----:R-:W-:Y:S01]  /*1240*/  FMUL.FTZ R0, R7, R6 ;  /* 0x0000000607007220 */ /* 0x002fe20000410000 */
[----:B------:R-:W-:-:S03]  /*1250*/  FMUL.FTZ R6, R6, 0.5 ;  /* 0x3f00000006067820 */ /* 0x000fc60000410000 */
[----:B------:R-:W-:-:S04]  /*1260*/  FFMA R7, -R0, R0, R7 ;  /* 0x0000000000077223 */ /* 0x000fc80000000107 */
[----:B------:R-:W-:-:S07]  /*1270*/  FFMA R0, R7, R6, R0 ;  /* 0x0000000607007223 */ /* 0x000fce0000000000 */
.L_x_2:
[----:B------:R-:W-:Y:S05]  /*1280*/  BSYNC.RECONVERGENT B0 ;  /* 0x0000000000007941 */ /* 0x000fea0003800200 */
.L_x_0:
[----:B------:R-:W0:Y:S01]  /*1290*/  LDC R23, c[0x0][0x2f8] ;  /* 0x0000be00ff177b82 */ /* 0x000e220000000800 */
[----:B------:R-:W-:Y:S04]  /*12a0*/  BSSY.RECONVERGENT B0, `(.L_x_3) ;  /* 0x0000085000007945 */ /* 0x000fe80003800200 */
[----:B------:R-:W-:Y:S01]  /*12b0*/  BSSY.RELIABLE B1, `(.L_x_4) ;  /* 0x000004c000017945 */ /* 0x000fe20003800100 */
[----:B------:R-:W-:Y:S01]  /*12c0*/  HFMA2 R20, -RZ, RZ, 0, 0 ;  /* 0x00000000ff147431 */ /* 0x000fe200000001ff */
[----:B0-----:R-:W-:-:S04]  /*12d0*/  IADD3 R6, PT, PT, R23, -R23, RZ ;  /* 0x8000001717067210 */ /* 0x001fc80007ffe0ff */
[C---:B------:R-:W-:Y:S02]  /*12e0*/  ISETP.EQ.AND P0, PT, R6.reuse, RZ, PT ;  /* 0x000000ff0600720c */ /* 0x040fe40003f02270 */
[C---:B------:R-:W-:Y:S02]  /*12f0*/  ISETP.EQ.AND P1, PT, R6.reuse, 0x4, PT ;  /* 0x000000040600780c */ /* 0x040fe40003f22270 */
[C---:B------:R-:W-:Y:S02]  /*1300*/  ISETP.EQ.AND P2, PT, R6.reuse, 0x8, PT ;  /* 0x000000080600780c */ /* 0x040fe40003f42270 */
[----:B------:R-:W-:-:S07]  /*1310*/  ISETP.EQ.AND P3, PT, R6, 0xc, PT ;  /* 0x0000000c0600780c */ /* 0x000fce0003f62270 */
[----:B------:R-:W-:Y:S02]  /*1320*/  @P0 MOV R7, R9 ;  /* 0x0000000900070202 */ /* 0x000fe40000000f00 */
[C---:B------:R-:W-:Y:S02]  /*1330*/  ISETP.EQ.AND P0, PT, R6.reuse, 0x10, PT ;  /* 0x000000100600780c */ /* 0x040fe40003f02270 */
[----:B------:R-:W-:Y:S02]  /*1340*/  @P1 MOV R7, R11 ;  /* 0x0000000b00071202 */ /* 0x000fe40000000f00 */
[C---:B------:R-:W-:Y:S02]  /*1350*/  ISETP.EQ.AND P1, PT, R6.reuse, 0x14, PT ;  /* 0x000000140600780c */ /* 0x040fe40003f22270 */
[----:B------:R-:W-:Y:S02]  /*1360*/  @P2 MOV R7, R13 ;  /* 0x0000000d00072202 */ /* 0x000fe40000000f00 */
[----:B------:R-:W-:-:S02]  /*1370*/  ISETP.EQ.AND P2, PT, R6, 0x18, PT ;  /* 0x000000180600780c */ /* 0x000fc40003f42270 */
[----:B------:R-:W-:Y:S02]  /*1380*/  @P3 MOV R7, R15 ;  /* 0x0000000f00073202 */ /* 0x000fe40000000f00 */
[C---:B------:R-:W-:Y:S02]  /*1390*/  ISETP.EQ.AND P3, PT, R6.reuse, 0x1c, PT ;  /* 0x0000001c0600780c */ /* 0x040fe40003f62270 */
[----:B------:R-:W-:Y:S02]  /*13a0*/  @P0 MOV R7, R17 ;  /* 0x0000001100070202 */ /* 0x000fe40000000f00 */
[C---:B------:R-:W-:Y:S02]  /*13b0*/  ISETP.EQ.AND P0, PT, R6.reuse, 0x20, PT ;  /* 0x000000200600780c */ /* 0x040fe40003f02270 */
[----:B------:R-:W-:Y:S02]  /*13c0*/  @P1 MOV R7, R10 ;  /* 0x0000000a00071202 */ /* 0x000fe40000000f00 */
[----:B------:R-:W-:-:S02]  /*13d0*/  ISETP.EQ.AND P1, PT, R6, 0x24, PT ;  /* 0x000000240600780c */ /* 0x000fc40003f22270 */
[----:B------:R-:W-:Y:S02]  /*13e0*/  @P2 MOV R7, R12 ;  /* 0x0000000c00072202 */ /* 0x000fe40000000f00 */
[----:B------:R-:W-:Y:S02]  /*13f0*/  PLOP3.LUT P2, PT, PT, PT, PT, 0x80, 0x8 ;  /* 0x000000000008781c */ /* 0x000fe40003f4f070 */
[----:B------:R-:W-:Y:S02]  /*1400*/  @P3 MOV R7, R14 ;  /* 0x0000000e00073202 */ /* 0x000fe40000000f00 */
[----:B------:R-:W-:Y:S02]  /*1410*/  MOV R6, R23 ;  /* 0x0000001700067202 */ /* 0x000fe40000000f00 */
[----:B------:R-:W-:Y:S02]  /*1420*/  @P0 MOV R7, R16 ;  /* 0x0000001000070202 */ /* 0x000fe40000000f00 */
[----:B------:R-:W-:-:S02]  /*1430*/  PLOP3.LUT P0, PT, PT, PT, PT, 0x80, 0x8 ;  /* 0x000000000008781c */ /* 0x000fc40003f0f070 */
[----:B------:R-:W-:Y:S02]  /*1440*/  @P1 MOV R7, R18 ;  /* 0x0000001200071202 */ /* 0x000fe40000000f00 */
[----:B------:R-:W-:Y:S02]  /*1450*/  PLOP3.LUT P1, PT, PT, PT, PT, 0x80, 0x8 ;  /* 0x000000000008781c */ /* 0x000fe40003f2f070 */
[----:B------:R-:W-:-:S13]  /*1460*/  FSETP.GEU.AND P3, PT, R0, R7, PT ;  /* 0x000000070000720b */ /* 0x000fda0003f6e000 */
[----:B------:R-:W-:Y:S05]  /*1470*/  @!P3 BRA `(.L_x_5) ;  /* 0x0000000000bcb947 */ /* 0x000fea0003800000 */
[----:B------:R-:W-:Y:S02]  /*1480*/  FSETP.GEU.AND P4, PT, R0, R11, PT ;  /* 0x0000000b0000720b */ /* 0x000fe40003f8e000 */
[----:B------:R-:W-:Y:S02]  /*1490*/  PLOP3.LUT P1, PT, PT, PT, PT, 0x80, 0x8 ;  /* 0x000000000008781c */ /* 0x000fe40003f2f070 */
[----:B------:R-:W-:Y:S02]  /*14a0*/  PLOP3.LUT P2, PT, PT, PT, PT, 0x80, 0x8 ;  /* 0x000000000008781c */ /* 0x000fe40003f4f070 */
[----:B------:R-:W-:Y:S02]  /*14b0*/  MOV R20, 0x1 ;  /* 0x0000000100147802 */ /* 0x000fe40000000f00 */
[----:B------:R-:W-:-:S05]  /*14c0*/  MOV R6, UR8 ;  /* 0x0000000800067c02 */ /* 0x000fca0008000f00 */
[----:B------:R-:W-:Y:S05]  /*14d0*/  @!P4 BRA `(.L_x_5) ;  /* 0x0000000000a4c947 */ /* 0x000fea0003800000 */
[----:B------:R-:W-:Y:S01]  /*14e0*/  FSETP.GEU.AND P4, PT, R0, R13, PT ;  /* 0x0000000d0000720b */ /* 0x000fe20003f8e000 */
[----:B------:R-:W-:Y:S01]  /*14f0*/  HFMA2 R20, -RZ, RZ, 0, 1.1920928955078125e-07 ;  /* 0x00000002ff147431 */ /* 0x000fe200000001ff */
[----:B------:R-:W-:Y:S02]  /*1500*/  PLOP3.LUT P2, PT, PT, PT, PT, 0x8, 0x80 ;  /* 0x000000000080781c */ /* 0x000fe40003f4e170 */
[----:B------:R-:W-:Y:S02]  /*1510*/  PLOP3.LUT P1, PT, PT, PT, PT, 0x80, 0x8 ;  /* 0x000000000008781c */ /* 0x000fe40003f2f070 */
[----:B------:R-:W-:-:S07]  /*1520*/  MOV R6, UR5 ;  /* 0x0000000500067c02 */ /* 0x000fce0008000f00 */
[----:B------:R-:W-:Y:S05]  /*1530*/  @!P4 BRA `(.L_x_5) ;  /* 0x00000000008cc947 */ /* 0x000fea0003800000 */
[----:B------:R-:W-:Y:S02]  /*1540*/  FSETP.GEU.AND P4, PT, R0, R15, PT ;  /* 0x0000000f0000720b */ /* 0x000fe40003f8e000 */
[----:B------:R-:W-:Y:S02]  /*1550*/  PLOP3.LUT P1, PT, PT, PT, PT, 0x8, 0x80 ;  /* 0x000000000080781c */ /* 0x000fe40003f2e170 */
[----:B------:R-:W-:Y:S02]  /*1560*/  PLOP3.LUT P2, PT, PT, PT, PT, 0x8, 0x80 ;  /* 0x000000000080781c */ /* 0x000fe40003f4e170 */
[----:B------:R-:W-:Y:S02]  /*1570*/  MOV R20, 0x3 ;  /* 0x0000000300147802 */ /* 0x000fe40000000f00 */
[----:B------:R-:W-:-:S05]  /*1580*/  MOV R6, UR4 ;  /* 0x0000000400067c02 */ /* 0x000fca0008000f00 */
[----:B------:R-:W-:Y:S05]  /*1590*/  @!P4 BRA `(.L_x_5) ;  /* 0x000000000074c947 */ /* 0x000fea0003800000 */
[----:B------:R-:W-:-:S04]  /*15a0*/  MOV R6, 0x10 ;  /* 0x0000001000067802 */ /* 0x000fc80000000f00 */
        /* <DEDUP_REMOVED lines=16> */
[----:B------:R-:W-:-:S03]  /*16b0*/  @P4 MOV R21, R12 ;  /* 0x0000000c00154202 */ /* 0x000fc60000000f00 */
[----:B------:R-:W-:-:S04]  /*16c0*/  @P0 MOV R21, R14 ;  /* 0x0000000e00150202 */ /* 0x000fc80000000f00 */
[----:B------:R-:W-:-:S04]  /*16d0*/  @P1 MOV R21, R16 ;  /* 0x0000001000151202 */ /* 0x000fc80000000f00 */
[----:B------:R-:W-:-:S04]  /*16e0*/  @P2 MOV R21, R18 ;  /* 0x0000001200152202 */ /* 0x000fc80000000f00 */
[----:B------:R-:W-:-:S13]  /*16f0*/  FSETP.GEU.AND P0, PT, R0, R21, PT ;  /* 0x000000150000720b */ /* 0x000fda0003f0e000 */
[----:B------:R-:W-:Y:S05]  /*1700*/  @P0 BREAK.RELIABLE B1 ;  /* 0x0000000000010942 */ /* 0x000fea0003800100 */
[----:B------:R-:W-:Y:S05]  /*1710*/  @P0 BRA `(.L_x_6) ;  /* 0x0000000000f40947 */ /* 0x000fea0003800000 */
[----:B------:R-:W-:Y:S01]  /*1720*/  HFMA2 R20, -RZ, RZ, 0, 2.384185791015625e-07 ;  /* 0x00000004ff147431 */ /* 0x000fe200000001ff */
[----:B------:R-:W-:Y:S02]  /*1730*/  PLOP3.LUT P0, PT, PT, PT, PT, 0x8, 0x80 ;  /* 0x000000000080781c */ /* 0x000fe40003f0e170 */
[----:B------:R-:W-:Y:S02]  /*1740*/  PLOP3.LUT P1, PT, PT, PT, PT, 0x8, 0x80 ;  /* 0x000000000080781c */ /* 0x000fe40003f2e170 */
[----:B------:R-:W-:Y:S02]  /*1750*/  PLOP3.LUT P2, PT, PT, PT, PT, 0x8, 0x80 ;  /* 0x000000000080781c */ /* 0x000fe40003f4e170 */
[----:B------:R-:W-:-:S11]  /*1760*/  IADD3 R6, PT, PT, R23, 0x10, RZ ;  /* 0x0000001017067810 */ /* 0x000fd60007ffe0ff */
.L_x_5:
[----:B------:R-:W-:Y:S05]  /*1770*/  BSYNC.RELIABLE B1 ;  /* 0x0000000000017941 */ /* 0x000fea0003800100 */
.L_x_4:
[----:B------:R-:W-:Y:S04]  /*1780*/  BSSY.RECONVERGENT B2, `(.L_x_7) ;  /* 0x000000c000027945 */ /* 0x000fe80003800200 */
[----:B------:R-:W-:Y:S05]  /*1790*/  @!P0 BRA `(.L_x_8) ;  /* 0x0000000000288947 */ /* 0x000fea0003800000 */
[----:B------:R-:W-:Y:S02]  /*17a0*/  MOV R17, R15 ;  /* 0x0000000f00117202 */ /* 0x000fe40000000f00 */
[----:B------:R-:W-:Y:S01]  /*17b0*/  MOV R18, R16 ;  /* 0x0000001000127202 */ /* 0x000fe20000000f00 */
[----:B------:R-:W-:Y:S06]  /*17c0*/  @!P1 BRA `(.L_x_8) ;  /* 0x00000000001c9947 */ /* 0x000fec0003800000 */
[----:B------:R-:W-:Y:S02]  /*17d0*/  MOV R15, R13 ;  /* 0x0000000d000f7202 */ /* 0x000fe40000000f00 */
[----:B------:R-:W-:Y:S01]  /*17e0*/  MOV R16, R14 ;  /* 0x0000000e00107202 */ /* 0x000fe20000000f00 */
[----:B------:R-:W-:Y:S06]  /*17f0*/  @!P2 BRA `(.L_x_8) ;  /* 0x000000000010a947 */ /* 0x000fec0003800000 */
[----:B------:R-:W-:Y:S02]  /*1800*/  MOV R13, R11 ;  /* 0x0000000b000d7202 */ /* 0x000fe40000000f00 */
[----:B------:R-:W-:Y:S02]  /*1810*/  MOV R14, R12 ;  /* 0x0000000c000e7202 */ /* 0x000fe40000000f00 */
[----:B------:R-:W-:Y:S02]  /*1820*/  @!P3 MOV R11, R7 ;  /* 0x00000007000bb202 */ /* 0x000fe40000000f00 */
[----:B------:R-:W-:-:S07]  /*1830*/  @!P3 MOV R12, R10 ;  /* 0x0000000a000cb202 */ /* 0x000fce0000000f00 */
.L_x_8:
[----:B------:R-:W-:Y:S05]  /*1840*/  BSYNC.RECONVERGENT B2 ;  /* 0x0000000000027941 */ /* 0x000fea0003800200 */
.L_x_7:
[----:B------:R-:W-:-:S04]  /*1850*/  IADD3 R6, PT, PT, -R23, R6, RZ ;  /* 0x0000000617067210 */ /* 0x000fc80007ffe1ff */
[C---:B------:R-:W-:Y:S02]  /*1860*/  ISETP.EQ.AND P2, PT, R6.reuse, RZ, PT ;  /* 0x000000ff0600720c */ /* 0x040fe40003f42270 */
[C---:B------:R-:W-:Y:S02]  /*1870*/  ISETP.EQ.AND P3, PT, R6.reuse, 0x4, PT ;  /* 0x000000040600780c */ /* 0x040fe40003f62270 */
[C---:B------:R-:W-:Y:S02]  /*1880*/  ISETP.EQ.AND P4, PT, R6.reuse, 0x8, PT ;  /* 0x000000080600780c */ /* 0x040fe40003f82270 */
[C---:B------:R-:W-:Y:S02]  /*1890*/  ISETP.EQ.AND P5, PT, R6.reuse, 0xc, PT ;  /* 0x0000000c0600780c */ /* 0x040fe40003fa2270 */
[C---:B------:R-:W-:Y:S02]  /*18a0*/  ISETP.EQ.AND P6, PT, R6.reuse, 0x10, PT ;  /* 0x000000100600780c */ /* 0x040fe40003fc2270 */
[----:B------:R-:W-:-:S02]  /*18b0*/  ISETP.EQ.AND P0, PT, R6, 0x14, PT ;  /* 0x000000140600780c */ /* 0x000fc40003f02270 */
[C---:B------:R-:W-:Y:S02]  /*18c0*/  ISETP.EQ.AND P1, PT, R6.reuse, 0x18, PT ;  /* 0x000000180600780c */ /* 0x040fe40003f22270 */
[-C--:B------:R-:W-:Y:S02]  /*18d0*/  @P2 MOV R9, R0.reuse ;  /* 0x0000000000092202 */ /* 0x080fe40000000f00 */
[-C--:B------:R-:W-:Y:S02]  /*18e0*/  @P3 MOV R11, R0.reuse ;  /* 0x00000000000b3202 */ /* 0x080fe40000000f00 */
[----:B------:R-:W-:Y:S02]  /*18f0*/  @P4 MOV R13, R0 ;  /* 0x00000000000d4202 */ /* 0x000fe40000000f00 */
[C---:B------:R-:W-:Y:S02]  /*1900*/  ISETP.EQ.AND P2, PT, R6.reuse, 0x1c, PT ;  /* 0x0000001c0600780c */ /* 0x040fe40003f42270 */
[----:B------:R-:W-:-:S02]  /*1910*/  ISETP.EQ.AND P3, PT, R6, 0x20, PT ;  /* 0x000000200600780c */ /* 0x000fc40003f62270 */
[----:B------:R-:W-:Y:S02]  /*1920*/  ISETP.EQ.AND P4, PT, R6, 0x24, PT ;  /* 0x000000240600780c */ /* 0x000fe40003f82270 */
[----:B------:R-:W-:Y:S02]  /*1930*/  SHF.L.U32 R6, R20, 0x2, RZ ;  /* 0x0000000214067819 */ /* 0x000fe400000006ff */
[-C--:B------:R-:W-:Y:S02]  /*1940*/  @P5 MOV R15, R0.reuse ;  /* 0x00000000000f5202 */ /* 0x080fe40000000f00 */
[-C--:B------:R-:W-:Y:S02]  /*1950*/  @P6 MOV R17, R0.reuse ;  /* 0x0000000000116202 */ /* 0x080fe40000000f00 */
[----:B------:R-:W-:Y:S02]  /*1960*/  @P0 MOV R10, R0 ;  /* 0x00000000000a0202 */ /* 0x000fe40000000f00 */
[----:B------:R-:W-:-:S02]  /*1970*/  ISETP.EQ.AND P5, PT, R6, -0x14, PT ;  /* 0xffffffec0600780c */ /* 0x000fc40003fa2270 */
[C---:B------:R-:W-:Y:S02]  /*1980*/  ISETP.EQ.AND P6, PT, R6.reuse, -0x10, PT ;  /* 0xfffffff00600780c */ /* 0x040fe40003fc2270 */
[----:B------:R-:W-:Y:S02]  /*1990*/  ISETP.EQ.AND P0, PT, R6, -0xc, PT ;  /* 0xfffffff40600780c */ /* 0x000fe40003f02270 */
[-C--:B------:R-:W-:Y:S02]  /*19a0*/  @P1 MOV R12, R0.reuse ;  /* 0x00000000000c1202 */ /* 0x080fe40000000f00 */
[-C--:B------:R-:W-:Y:S02]  /*19b0*/  @P2 MOV R14, R0.reuse ;  /* 0x00000000000e2202 */ /* 0x080fe40000000f00 */
[-C--:B------:R-:W-:Y:S02]  /*19c0*/  @P3 MOV R16, R0.reuse ;  /* 0x0000000000103202 */ /* 0x080fe40000000f00 */
[----:B------:R-:W-:-:S02]  /*19d0*/  @P4 MOV R18, R0 ;  /* 0x0000000000124202 */ /* 0x000fc40000000f00 */
[-C--:B------:R-:W-:Y:S02]  /*19e0*/  @P5 MOV R9, R19.reuse ;  /* 0x0000001300095202 */ /* 0x080fe40000000f00 */
[-C--:B------:R-:W-:Y:S02]  /*19f0*/  @P6 MOV R11, R19.reuse ;  /* 0x00000013000b6202 */ /* 0x080fe40000000f00 */
[----:B------:R-:W-:Y:S02]  /*1a00*/  @P0 MOV R13, R19 ;  /* 0x00000013000d0202 */ /* 0x000fe40000000f00 */
[C---:B------:R-:W-:Y:S02]  /*1a10*/  ISETP.EQ.AND P1, PT, R6.reuse, -0x8, PT ;  /* 0xfffffff80600780c */ /* 0x040fe40003f22270 */
[C---:B------:R-:W-:Y:S02]  /*1a20*/  ISETP.EQ.AND P4, PT, R6.reuse, -0x4, PT ;  /* 0xfffffffc0600780c */ /* 0x040fe40003f82270 */
[----:B------:R-:W-:-:S02]  /*1a30*/  ISETP.EQ.AND P3, PT, R6, RZ, PT ;  /* 0x000000ff0600720c */ /* 0x000fc40003f62270 */
[C---:B------:R-:W-:Y:S02]  /*1a40*/  ISETP.EQ.AND P2, PT, R6.reuse, 0x4, PT ;  /* 0x000000040600780c */ /* 0x040fe40003f42270 */
[C---:B------:R-:W-:Y:S02]  /*1a50*/  ISETP.EQ.AND P5, PT, R6.reuse, 0x8, PT ;  /* 0x000000080600780c */ /* 0x040fe40003fa2270 */
[C---:B------:R-:W-:Y:S02]  /*1a60*/  ISETP.EQ.AND P6, PT, R6.reuse, 0xc, PT ;  /* 0x0000000c0600780c */ /* 0x040fe40003fc2270 */
[----:B------:R-:W-:Y:S02]  /*1a70*/  ISETP.EQ.AND P0, PT, R6, 0x10, PT ;  /* 0x000000100600780c */ /* 0x000fe40003f02270 */
[-C--:B------:R-:W-:Y:S02]  /*1a80*/  @P1 MOV R15, R19.reuse ;  /* 0x00000013000f1202 */ /* 0x080fe40000000f00 */
[----:B------:R-:W-:-:S02]  /*1a90*/  @P4 MOV R17, R19 ;  /* 0x0000001300114202 */ /* 0x000fc40000000f00 */
[-C--:B------:R-:W-:Y:S02]  /*1aa0*/  @P3 MOV R10, R19.reuse ;  /* 0x00000013000a3202 */ /* 0x080fe40000000f00 */
[-C--:B------:R-:W-:Y:S02]  /*1ab0*/  @P2 MOV R12, R19.reuse ;  /* 0x00000013000c2202 */ /* 0x080fe40000000f00 */
[-C--:B------:R-:W-:Y:S02]  /*1ac0*/  @P5 MOV R14, R19.reuse ;  /* 0x00000013000e5202 */ /* 0x080fe40000000f00 */
[-C--:B------:R-:W-:Y:S02]  /*1ad0*/  @P6 MOV R16, R19.reuse ;  /* 0x0000001300106202 */ /* 0x080fe40000000f00 */
[----:B------:R-:W-:-:S07]  /*1ae0*/  @P0 MOV R18, R19 ;  /* 0x0000001300120202 */ /* 0x000fce0000000f00 */
.L_x_6:
[----:B------:R-:W-:Y:S05]  /*1af0*/  BSYNC.RECONVERGENT B0 ;  /* 0x0000000000007941 */ /* 0x000fea0003800200 */
.L_x_3:
[----:B------:R-:W-:Y:S05]  /*1b00*/  WARPSYNC.ALL ;  /* 0x0000000000007948 */ /* 0x000fea0003800000 */
[----:B------:R-:W-:-:S04]  /*1b10*/  IADD3 R19, PT, PT, R19, 0x1, RZ ;  /* 0x0000000113137810 */ /* 0x000fc80007ffe0ff */
[----:B------:R-:W-:-:S13]  /*1b20*/  ISETP.NE.AND P0, PT, R19, 0x400, PT ;  /* 0x000004001300780c */ /* 0x000fda0003f05270 */
[----:B------:R-:W-:Y:S05]  /*1b30*/  @P0 BRA `(.L_x_9) ;  /* 0xffffffe4009c0947 */ /* 0x000fea000383ffff */
[----:B------:R-:W0:Y:S01]  /*1b40*/  LDC.64 R2, c[0x0][0x390] ;  /* 0x0000e400ff027b82 */ /* 0x000e220000000a00 */
[----:B------:R-:W-:-:S04]  /*1b50*/  IMAD R5, R8, 0x5, RZ ;  /* 0x0000000508057824 */ /* 0x000fc800078e02ff */
[----:B0-----:R-:W-:-:S05]  /*1b60*/  IMAD.WIDE R2, R5, 0x4, R2 ;  /* 0x0000000405027825 */ /* 0x001fca00078e0202 */
[----:B------:R-:W-:Y:S04]  /*1b70*/  STG.E desc[UR6][R2.64], R10 ;  /* 0x0000000a02007986 */ /* 0x000fe8000c101906 */
[----:B------:R-:W-:Y:S04]  /*1b80*/  STG.E desc[UR6][R2.64+0x4], R12 ;  /* 0x0000040c02007986 */ /* 0x000fe8000c101906 */
[----:B------:R-:W-:Y:S04]  /*1b90*/  STG.E desc[UR6][R2.64+0x8], R14 ;  /* 0x0000080e02007986 */ /* 0x000fe8000c101906 */
[----:B------:R-:W-:Y:S04]  /*1ba0*/  STG.E desc[UR6][R2.64+0xc], R16 ;  /* 0x00000c1002007986 */ /* 0x000fe8000c101906 */
[----:B------:R-:W-:Y:S01]  /*1bb0*/  STG.E desc[UR6][R2.64+0x10], R18 ;  /* 0x0000101202007986 */ /* 0x000fe2000c101906 */
[----:B------:R-:W-:Y:S05]  /*1bc0*/  EXIT ;  /* 0x000000000000794d */ /* 0x000fea0003800000 */
        .weak           $__internal_0_$__cuda_sm20_sqrt_rn_f32_slowpath
        .type           $__internal_0_$__cuda_sm20_sqrt_rn_f32_slowpath,@function
        .size           $__internal_0_$__cuda_sm20_sqrt_rn_f32_slowpath,(.L_x_12 - $__internal_0_$__cuda_sm20_sqrt_rn_f32_slowpath)
$__internal_0_$__cuda_sm20_sqrt_rn_f32_slowpath:
[----:B------:R-:W-:-:S13]  /*1bd0*/  LOP3.LUT P0, RZ, R7, 0x7fffffff, RZ, 0xc0, !PT ;  /* 0x7fffffff07ff7812 */ /* 0x000fda000780c0ff */
[----:B------:R-:W-:Y:S01]  /*1be0*/  @!P0 MOV R6, R7 ;  /* 0x0000000700068202 */ /* 0x000fe20000000f00 */
[----:B------:R-:W-:Y:S06]  /*1bf0*/  @!P0 BRA `(.L_x_10) ;  /* 0x0000000000448947 */ /* 0x000fec0003800000 */
[----:B------:R-:W-:Y:S02]  /*1c00*/  FSETP.GEU.FTZ.AND P0, PT, R7, RZ, PT ;  /* 0x000000ff0700720b */ /* 0x000fe40003f1e000 */
[----:B------:R-:W-:-:S11]  /*1c10*/  MOV R0, R7 ;  /* 0x0000000700007202 */ /* 0x000fd60000000f00 */
[----:B------:R-:W-:Y:S01]  /*1c20*/  @!P0 MOV R6, 0x7fffffff ;  /* 0x7fffffff00068802 */ /* 0x000fe20000000f00 */
[----:B------:R-:W-:Y:S06]  /*1c30*/  @!P0 BRA `(.L_x_10) ;  /* 0x0000000000348947 */ /* 0x000fec0003800000 */
[----:B------:R-:W-:-:S13]  /*1c40*/  FSETP.GTU.FTZ.AND P0, PT, |R0|, +INF , PT ;  /* 0x7f8000000000780b */ /* 0x000fda0003f1c200 */
[----:B------:R-:W-:Y:S01]  /*1c50*/  @P0 FADD.FTZ R6, R0, 1 ;  /* 0x3f80000000060421 */ /* 0x000fe20000010000 */
[----:B------:R-:W-:Y:S06]  /*1c60*/  @P0 BRA `(.L_x_10) ;  /* 0x0000000000280947 */ /* 0x000fec0003800000 */
[----:B------:R-:W-:-:S13]  /*1c70*/  FSETP.NEU.FTZ.AND P0, PT, |R0|, +INF , PT ;  /* 0x7f8000000000780b */ /* 0x000fda0003f1d200 */
[----:B------:R-:W-:-:S04]  /*1c80*/  @P0 FFMA R7, R0, 1.84467440737095516160e+19, RZ ;  /* 0x5f80000000070823 */ /* 0x000fc800000000ff */
[----:B------:R-:W0:Y:S02]  /*1c90*/  @P0 MUFU.RSQ R6, R7 ;  /* 0x0000000700060308 */ /* 0x000e240000001400 */
[----:B0-----:R-:W-:Y:S01]  /*1ca0*/  @P0 FMUL.FTZ R20, R7, R6 ;  /* 0x0000000607140220 */ /* 0x001fe20000410000 */
[----:B------:R-:W-:Y:S01]  /*1cb0*/  @P0 FMUL.FTZ R22, R6, 0.5 ;  /* 0x3f00000006160820 */ /* 0x000fe20000410000 */
[----:B------:R-:W-:Y:S02]  /*1cc0*/  @!P0 MOV R6, R0 ;  /* 0x0000000000068202 */ /* 0x000fe40000000f00 */
[----:B------:R-:W-:-:S04]  /*1cd0*/  @P0 FADD.FTZ R21, -R20, -RZ ;  /* 0x800000ff14150221 */ /* 0x000fc80000010100 */
[----:B------:R-:W-:-:S04]  /*1ce0*/  @P0 FFMA R21, R20, R21, R7 ;  /* 0x0000001514150223 */ /* 0x000fc80000000007 */
[----:B------:R-:W-:-:S04]  /*1cf0*/  @P0 FFMA R21, R21, R22, R20 ;  /* 0x0000001615150223 */ /* 0x000fc80000000014 */
[----:B------:R-:W-:-:S07]  /*1d00*/  @P0 FMUL.FTZ R6, R21, 2.3283064365386962891e-10 ;  /* 0x2f80000015060820 */ /* 0x000fce0000410000 */
.L_x_10:
[----:B------:R-:W-:Y:S01]  /*1d10*/  HFMA2 R7, -RZ, RZ, 0, 0 ;  /* 0x00000000ff077431 */ /* 0x000fe200000001ff */
[----:B------:R-:W-:Y:S02]  /*1d20*/  MOV R0, R6 ;  /* 0x0000000600007202 */ /* 0x000fe40000000f00 */
[----:B------:R-:W-:-:S04]  /*1d30*/  MOV R6, R23 ;  /* 0x0000001700067202 */ /* 0x000fc80000000f00 */
[----:B------:R-:W-:Y:S05]  /*1d40*/  RET.REL.NODEC R6 `(_Z10knn_searchPKfS0_Pi) ;  /* 0xffffffe006ac7950 */ /* 0x000fea0003c3ffff */
.L_x_11:
[----:B------:R-:W-:-:S00]  /*1d50*/  BRA `(.L_x_11) ;  /* 0xfffffffc00fc7947 */ /* 0x000fc0000383ffff */
[----:B------:R-:W-:-:S00]  /*1d60*/  NOP ;  /* 0x0000000000007918 */ /* 0x000fc00000000000 */
        /* <DEDUP_REMOVED lines=9> */
.L_x_12:


//--------------------- .nv.shared.reserved.0     --------------------------
	.section	.nv.shared.reserved.0,"aw",@nobits
	.weak		__nv_reservedSMEM_offset_0_alias
	.size		__nv_reservedSMEM_offset_0_alias, 0, 64
	.other		__nv_reservedSMEM_offset_0_alias,@"STO_CUDA_RESERVED_SHARED STV_DEFAULT"
__nv_reservedSMEM_offset_0_alias:
	.zero		0
	.zero		64


//--------------------- .nv.constant0._Z10knn_searchPKfS0_Pi --------------------------
	.section	.nv.constant0._Z10knn_searchPKfS0_Pi,"a",@progbits
	.sectionflags	@""
	.align	4
.nv.constant0._Z10knn_searchPKfS0_Pi:
	.zero		920


//--------------------- SYMBOLS --------------------------

	.type		.nv.reservedSmem.offset0,@object
	.size		.nv.reservedSmem.offset0,0x4
